	.headerflags	@"EF_CUDA_TEXMODE_UNIFIED EF_CUDA_64BIT_ADDRESS EF_CUDA_ACCELERATORS EF_CUDA_SM90 EF_CUDA_VIRTUAL_SM(EF_CUDA_SM90)"
	.elftype	@"ET_EXEC"


//--------------------- .nv.info                  --------------------------
	.section	.nv.info,"",@"SHT_CUDA_INFO"
	.align	4


	//----- nvinfo : EIATTR_REGCOUNT
	.align		4
        /*0000*/ 	.byte	0x04, 0x2f
        /*0002*/ 	.short	(.L_1 - .L_0)
	.align		4
.L_0:
        /*0004*/ 	.word	index@(triton_poi_fused_add_clone_mul_7)
        /*0008*/ 	.word	0x0000001a


	//----- nvinfo : EIATTR_MIN_STACK_SIZE
	.align		4
.L_1:
        /*000c*/ 	.byte	0x04, 0x12
        /*000e*/ 	.short	(.L_3 - .L_2)
	.align		4
.L_2:
        /*0010*/ 	.word	index@(triton_poi_fused_add_clone_mul_7)
        /*0014*/ 	.word	0x00000000


	//----- nvinfo : EIATTR_FRAME_SIZE
	.align		4
.L_3:
        /*0018*/ 	.byte	0x04, 0x11
        /*001a*/ 	.short	(.L_5 - .L_4)
	.align		4
.L_4:
        /*001c*/ 	.word	index@(triton_poi_fused_add_clone_mul_7)
        /*0020*/ 	.word	0x00000000


	//----- nvinfo : EIATTR_MIN_STACK_SIZE
	.align		4
.L_5:
        /*0024*/ 	.byte	0x04, 0x12
        /*0026*/ 	.short	(.L_7 - .L_6)
	.align		4
.L_6:
        /*0028*/ 	.word	index@(triton_poi_fused_add_clone_mul_7)
        /*002c*/ 	.word	0x00000000
.L_7:


//--------------------- .nv.info.triton_poi_fused_add_clone_mul_7 --------------------------
	.section	.nv.info.triton_poi_fused_add_clone_mul_7,"",@"SHT_CUDA_INFO"
	.sectionflags	@""
	.align	4


	//----- nvinfo : EIATTR_CUDA_API_VERSION
	.align		4
        /*0000*/ 	.byte	0x04, 0x37
        /*0002*/ 	.short	(.L_9 - .L_8)
.L_8:
        /*0004*/ 	.word	0x0000007c


	//----- nvinfo : EIATTR_KPARAM_INFO
	.align		4
.L_9:
        /*0008*/ 	.byte	0x04, 0x17
        /*000a*/ 	.short	(.L_11 - .L_10)
.L_10:
        /*000c*/ 	.word	0x00000000
        /*0010*/ 	.short	0x0006
        /*0012*/ 	.short	0x002c
        /*0014*/ 	.byte	0x00, 0xf0, 0x11, 0x00


	//----- nvinfo : EIATTR_KPARAM_INFO
	.align		4
.L_11:
        /*0018*/ 	.byte	0x04, 0x17
        /*001a*/ 	.short	(.L_13 - .L_12)
.L_12:
        /*001c*/ 	.word	0x00000000
        /*0020*/ 	.short	0x0005
        /*0022*/ 	.short	0x0028
        /*0024*/ 	.byte	0x00, 0xf0, 0x11, 0x00


	//----- nvinfo : EIATTR_KPARAM_INFO
	.align		4
.L_13:
        /*0028*/ 	.byte	0x04, 0x17
        /*002a*/ 	.short	(.L_15 - .L_14)
.L_14:
        /*002c*/ 	.word	0x00000000
        /*0030*/ 	.short	0x0004
        /*0032*/ 	.short	0x0020
        /*0034*/ 	.byte	0x00, 0xf4, 0x21, 0x00


	//----- nvinfo : EIATTR_KPARAM_INFO
	.align		4
.L_15:
        /*0038*/ 	.byte	0x04, 0x17
        /*003a*/ 	.short	(.L_17 - .L_16)
.L_16:
        /*003c*/ 	.word	0x00000000
        /*0040*/ 	.short	0x0003
        /*0042*/ 	.short	0x0018
        /*0044*/ 	.byte	0x00, 0xf4, 0x21, 0x00


	//----- nvinfo : EIATTR_KPARAM_INFO
	.align		4
.L_17:
        /*0048*/ 	.byte	0x04, 0x17
        /*004a*/ 	.short	(.L_19 - .L_18)
.L_18:
        /*004c*/ 	.word	0x00000000
        /*0050*/ 	.short	0x0002
        /*0052*/ 	.short	0x0010
        /*0054*/ 	.byte	0x00, 0xf4, 0x21, 0x00


	//----- nvinfo : EIATTR_KPARAM_INFO
	.align		4
.L_19:
        /*0058*/ 	.byte	0x04, 0x17
        /*005a*/ 	.short	(.L_21 - .L_20)
.L_20:
        /*005c*/ 	.word	0x00000000
        /*0060*/ 	.short	0x0001
        /*0062*/ 	.short	0x0008
        /*0064*/ 	.byte	0x00, 0xf4, 0x21, 0x00


	//----- nvinfo : EIATTR_KPARAM_INFO
	.align		4
.L_21:
        /*0068*/ 	.byte	0x04, 0x17
        /*006a*/ 	.short	(.L_23 - .L_22)
.L_22:
        /*006c*/ 	.word	0x00000000
        /*0070*/ 	.short	0x0000
        /*0072*/ 	.short	0x0000
        /*0074*/ 	.byte	0x00, 0xf4, 0x21, 0x00


	//----- nvinfo : EIATTR_SPARSE_MMA_MASK
	.align		4
.L_23:
        /*0078*/ 	.byte	0x03, 0x50
        /*007a*/ 	.short	0x0000


	//----- nvinfo : EIATTR_MAXREG_COUNT
	.align		4
        /*007c*/ 	.byte	0x03, 0x1b
        /*007e*/ 	.short	0x00ff


	//----- nvinfo : EIATTR_EXIT_INSTR_OFFSETS
	.align		4
        /*0080*/ 	.byte	0x04, 0x1c
        /*0082*/ 	.short	(.L_25 - .L_24)


	//   ....[0]....
.L_24:
        /*0084*/ 	.word	0x00000930


	//   ....[1]....
        /*0088*/ 	.word	0x00000950


	//----- nvinfo : EIATTR_REQNTID
	.align		4
.L_25:
        /*008c*/ 	.byte	0x04, 0x10
        /*008e*/ 	.short	(.L_27 - .L_26)
.L_26:
        /*0090*/ 	.word	0x00000080
        /*0094*/ 	.word	0x00000001
        /*0098*/ 	.word	0x00000001


	//----- nvinfo : EIATTR_CBANK_PARAM_SIZE
	.align		4
.L_27:
        /*009c*/ 	.byte	0x03, 0x19
        /*009e*/ 	.short	0x0030


	//----- nvinfo : EIATTR_PARAM_CBANK
	.align		4
        /*00a0*/ 	.byte	0x04, 0x0a
        /*00a2*/ 	.short	(.L_29 - .L_28)
	.align		4
.L_28:
        /*00a4*/ 	.word	index@(.nv.constant0.triton_poi_fused_add_clone_mul_7)
        /*00a8*/ 	.short	0x0210
        /*00aa*/ 	.short	0x0030


	//----- nvinfo : EIATTR_SW_WAR
	.align		4
.L_29:
        /*00ac*/ 	.byte	0x04, 0x36
        /*00ae*/ 	.short	(.L_31 - .L_30)
.L_30:
        /*00b0*/ 	.word	0x00000008
.L_31:


//--------------------- .nv.callgraph             --------------------------
	.section	.nv.callgraph,"",@"SHT_CUDA_CALLGRAPH"
	.align	4
	.sectionentsize	8
	.align		4
        /*0000*/ 	.word	0x00000000
	.align		4
        /*0004*/ 	.word	0xffffffff
	.align		4
        /*0008*/ 	.word	0x00000000
	.align		4
        /*000c*/ 	.word	0xfffffffe
	.align		4
        /*0010*/ 	.word	0x00000000
	.align		4
        /*0014*/ 	.word	0xfffffffd
	.align		4
        /*0018*/ 	.word	0x00000000
	.align		4
        /*001c*/ 	.word	0xfffffffc


//--------------------- .text.triton_poi_fused_add_clone_mul_7 --------------------------
	.section	.text.triton_poi_fused_add_clone_mul_7,"ax",@progbits
	.sectionflags	@"SHF_BARRIERS=1"
	.align	128
        .global         triton_poi_fused_add_clone_mul_7
        .type           triton_poi_fused_add_clone_mul_7,@function
        .size           triton_poi_fused_add_clone_mul_7,(.L_x_1 - triton_poi_fused_add_clone_mul_7)
        .other          triton_poi_fused_add_clone_mul_7,@"STO_CUDA_ENTRY STV_DEFAULT"
triton_poi_fused_add_clone_mul_7:
.text.triton_poi_fused_add_clone_mul_7:
[----:B------:R-:W0:Y:S01]  /*0000*/  LDC R1, c[0x0][0x28] ;  /* 0x00000a00ff017b82 */ /* 0x000e220000000800 */
[----:B------:R-:W1:Y:S07]  /*0010*/  S2R R15, SR_CTAID.Y ;  /* 0x00000000000f7919 */ /* 0x000e6e0000002600 */
[----:B------:R-:W2:Y:S01]  /*0020*/  LDC.64 R2, c[0x0][0x210] ;  /* 0x00008400ff027b82 */ /* 0x000ea20000000a00 */
[----:B------:R-:W-:Y:S01]  /*0030*/  IMAD.MOV.U32 R12, RZ, RZ, RZ ;  /* 0x000000ffff0c7224 */ /* 0x000fe200078e00ff */
[----:B------:R-:W-:Y:S01]  /*0040*/  ULDC.64 UR6, c[0x0][0x208] ;  /* 0x0000820000067ab9 */ /* 0x000fe20000000a00 */
[----:B------:R-:W3:Y:S01]  /*0050*/  S2R R0, SR_TID.X ;  /* 0x0000000000007919 */ /* 0x000ee20000002100 */
[----:B------:R-:W4:Y:S04]  /*0060*/  S2R R8, SR_CTAID.X ;  /* 0x0000000000087919 */ /* 0x000f280000002500 */
[----:B------:R-:W5:Y:S01]  /*0070*/  S2UR UR5, SR_CgaCtaId ;  /* 0x00000000000579c3 */ /* 0x000f620000008800 */
[----:B------:R-:W-:-:S07]  /*0080*/  UMOV UR4, 0x400 ;  /* 0x0000040000047882 */ /* 0x000fce0000000000 */
[----:B------:R-:W2:Y:S01]  /*0090*/  LDC.64 R22, c[0x0][0x220] ;  /* 0x00008800ff167b82 */ /* 0x000ea20000000a00 */
[----:B-1----:R-:W-:Y:S01]  /*00a0*/  IMAD.SHL.U32 R11, R15, 0x20, RZ ;  /* 0x000000200f0b7824 */ /* 0x002fe200078e00ff */
[----:B---3--:R-:W-:-:S04]  /*00b0*/  LOP3.LUT R5, R0, 0x20, RZ, 0xc0, !PT ;  /* 0x0000002000057812 */ /* 0x008fc800078ec0ff */
[----:B------:R-:W-:Y:S02]  /*00c0*/  LOP3.LUT R4, R11, 0x1f, R0, 0xf8, !PT ;  /* 0x0000001f0b047812 */ /* 0x000fe400078ef800 */
[----:B------:R-:W-:Y:S01]  /*00d0*/  LOP3.LUT R7, R5, 0x40, R0, 0xf8, !PT ;  /* 0x0000004005077812 */ /* 0x000fe200078ef800 */
[----:B----4-:R-:W-:Y:S01]  /*00e0*/  IMAD.SHL.U32 R8, R8, 0x4, RZ ;  /* 0x0000000408087824 */ /* 0x010fe200078e00ff */
[----:B------:R-:W-:Y:S02]  /*00f0*/  SHF.R.S32.HI R9, RZ, 0x1f, R4 ;  /* 0x0000001fff097819 */ /* 0x000fe40000011404 */
[----:B------:R-:W-:Y:S02]  /*0100*/  SHF.R.U32.HI R7, RZ, 0x5, R7 ;  /* 0x00000005ff077819 */ /* 0x000fe40000011607 */
[----:B------:R-:W-:-:S03]  /*0110*/  LEA.HI R9, R9, R4, RZ, 0x4 ;  /* 0x0000000409097211 */ /* 0x000fc600078f20ff */
[----:B------:R-:W-:Y:S01]  /*0120*/  IMAD.IADD R6, R8, 0x1, R7 ;  /* 0x0000000108067824 */ /* 0x000fe200078e0207 */
[C---:B------:R-:W-:Y:S01]  /*0130*/  LOP3.LUT R13, R9.reuse, 0xfffffff0, RZ, 0xc0, !PT ;  /* 0xfffffff0090d7812 */ /* 0x040fe200078ec0ff */
[----:B------:R-:W-:-:S03]  /*0140*/  IMAD.SHL.U32 R9, R9, 0x4, RZ ;  /* 0x0000000409097824 */ /* 0x000fc600078e00ff */
[----:B------:R-:W-:Y:S01]  /*0150*/  ISETP.GE.AND P1, PT, R6, 0x4, PT ;  /* 0x000000040600780c */ /* 0x000fe20003f26270 */
[C---:B------:R-:W-:Y:S01]  /*0160*/  IMAD.IADD R13, R4.reuse, 0x1, -R13 ;  /* 0x00000001040d7824 */ /* 0x040fe200078e0a0d */
[----:B------:R-:W-:Y:S02]  /*0170*/  LOP3.LUT R9, R9, 0xffffffc0, RZ, 0xc0, !PT ;  /* 0xffffffc009097812 */ /* 0x000fe400078ec0ff */
[----:B------:R-:W-:Y:S01]  /*0180*/  ISETP.LT.AND P1, PT, R4, 0x40, !P1 ;  /* 0x000000400400780c */ /* 0x000fe20004f21270 */
[----:B------:R-:W-:-:S04]  /*0190*/  IMAD R10, R6, 0x10, R13 ;  /* 0x00000010060a7824 */ /* 0x000fc800078e020d */
[----:B------:R-:W-:-:S04]  /*01a0*/  IMAD.IADD R10, R10, 0x1, R9 ;  /* 0x000000010a0a7824 */ /* 0x000fc800078e0209 */
[----:B--2---:R-:W-:-:S05]  /*01b0*/  IMAD.WIDE R2, R10, 0x4, R2 ;  /* 0x000000040a027825 */ /* 0x004fca00078e0202 */
[----:B------:R1:W2:Y:S01]  /*01c0*/  @P1 LDG.E.EL R12, desc[UR6][R2.64] ;  /* 0x00000006020c1981 */ /* 0x0002a2000c2e1900 */
[----:B------:R-:W-:Y:S01]  /*01d0*/  SHF.R.U32.HI R4, RZ, 0x2, R0 ;  /* 0x00000002ff047819 */ /* 0x000fe20000011600 */
[C---:B------:R-:W-:Y:S01]  /*01e0*/  IMAD.SHL.U32 R16, R0.reuse, 0x4, RZ ;  /* 0x0000000400107824 */ /* 0x040fe200078e00ff */
[----:B------:R-:W-:Y:S01]  /*01f0*/  LOP3.LUT R9, R0, 0x40, RZ, 0xc0, !PT ;  /* 0x0000004000097812 */ /* 0x000fe200078ec0ff */
[----:B-----5:R-:W-:Y:S01]  /*0200*/  UPRMT UR4, UR5, 0x654, UR4 ;  /* 0x0000065405047896 */ /* 0x020fe20008000004 */
[----:B------:R-:W-:Y:S02]  /*0210*/  SHF.R.U32.HI R6, RZ, 0x2, R5 ;  /* 0x00000002ff067819 */ /* 0x000fe40000011605 */
[----:B------:R-:W-:Y:S02]  /*0220*/  SGXT.U32 R4, R4, 0x3 ;  /* 0x000000030404781a */ /* 0x000fe40000000000 */
[----:B------:R-:W-:Y:S01]  /*0230*/  SHF.R.U32.HI R5, RZ, 0x2, R9 ;  /* 0x00000002ff057819 */ /* 0x000fe20000011609 */
[----:B-1----:R-:W1:Y:S01]  /*0240*/  LDC.64 R2, c[0x0][0x218] ;  /* 0x00008600ff027b82 */ /* 0x002e620000000a00 */
[----:B------:R-:W-:-:S02]  /*0250*/  SHF.R.S32.HI R15, RZ, 0x1a, R15 ;  /* 0x0000001aff0f7819 */ /* 0x000fc4000001140f */
[----:B------:R-:W-:Y:S02]  /*0260*/  LOP3.LUT R14, R5, R6, R4, 0xfe, !PT ;  /* 0x00000006050e7212 */ /* 0x000fe400078efe04 */
[----:B------:R-:W-:Y:S02]  /*0270*/  LOP3.LUT R7, R7, 0x7c, R16, 0xf8, !PT ;  /* 0x0000007c07077812 */ /* 0x000fe400078ef810 */
[----:B------:R-:W-:Y:S02]  /*0280*/  LOP3.LUT R11, R14, R11, RZ, 0xfc, !PT ;  /* 0x0000000b0e0b7212 */ /* 0x000fe400078efcff */
[----:B------:R-:W-:-:S04]  /*0290*/  SGXT R14, R15, 0x1 ;  /* 0x000000010f0e781a */ /* 0x000fc80000000200 */
[----:B------:R-:W-:Y:S02]  /*02a0*/  LEA.HI R9, R14, R11, RZ, 0x4 ;  /* 0x0000000b0e097211 */ /* 0x000fe400078f20ff */
[----:B------:R-:W-:Y:S02]  /*02b0*/  LOP3.LUT R14, R8, 0x3, R0, 0xf8, !PT ;  /* 0x00000003080e7812 */ /* 0x000fe400078ef800 */
[----:B------:R-:W-:Y:S02]  /*02c0*/  SHF.R.U32.HI R8, RZ, 0x2, R16 ;  /* 0x00000002ff087819 */ /* 0x000fe40000011610 */
[----:B------:R-:W-:Y:S02]  /*02d0*/  SHF.R.S32.HI R9, RZ, 0x4, R9 ;  /* 0x00000004ff097819 */ /* 0x000fe40000011409 */
[----:B------:R-:W-:Y:S02]  /*02e0*/  SGXT.U32 R8, R8, 0x5 ;  /* 0x000000050808781a */ /* 0x000fe40000000000 */
[----:B------:R-:W-:-:S02]  /*02f0*/  LEA R9, R9, R14, 0x2 ;  /* 0x0000000e09097211 */ /* 0x000fc400078e10ff */
[----:B------:R-:W-:Y:S01]  /*0300*/  ISETP.GE.AND P0, PT, R14, 0x4, PT ;  /* 0x000000040e00780c */ /* 0x000fe20003f06270 */
[----:B------:R-:W-:Y:S02]  /*0310*/  IMAD.IADD R7, R7, 0x1, R8 ;  /* 0x0000000107077824 */ /* 0x000fe400078e0208 */
[----:B------:R-:W-:Y:S01]  /*0320*/  IMAD R13, R9, 0x3, RZ ;  /* 0x00000003090d7824 */ /* 0x000fe200078e02ff */
[----:B------:R-:W-:Y:S02]  /*0330*/  ISETP.LT.AND P0, PT, R11, 0x40, !P0 ;  /* 0x000000400b00780c */ /* 0x000fe40004701270 */
[----:B------:R-:W-:Y:S02]  /*0340*/  CS2R R8, SRZ ;  /* 0x0000000000087805 */ /* 0x000fe4000001ff00 */
[----:B------:R-:W-:Y:S01]  /*0350*/  LEA R7, R7, UR4, 0x2 ;  /* 0x0000000407077c11 */ /* 0x000fe2000f8e10ff */
[C---:B------:R-:W-:Y:S02]  /*0360*/  VIADD R19, R13.reuse, 0x1 ;  /* 0x000000010d137836 */ /* 0x040fe40000000000 */
[----:B-1----:R-:W-:-:S04]  /*0370*/  IMAD.WIDE R16, R13, 0x4, R2 ;  /* 0x000000040d107825 */ /* 0x002fc800078e0202 */
[----:B------:R-:W-:-:S04]  /*0380*/  IMAD.WIDE R18, R19, 0x4, R2 ;  /* 0x0000000413127825 */ /* 0x000fc800078e0202 */
[----:B------:R-:W-:Y:S02]  /*0390*/  VIADD R21, R13, 0x2 ;  /* 0x000000020d157836 */ /* 0x000fe40000000000 */
[----:B------:R-:W-:Y:S02]  /*03a0*/  IMAD.MOV.U32 R15, RZ, RZ, RZ ;  /* 0x000000ffff0f7224 */ /* 0x000fe400078e00ff */
[----:B------:R-:W-:Y:S01]  /*03b0*/  IMAD.WIDE R20, R21, 0x4, R2 ;  /* 0x0000000415147825 */ /* 0x000fe200078e0202 */
[----:B--2---:R1:W-:Y:S01]  /*03c0*/  STS [R7], R12 ;  /* 0x0000000c07007388 */ /* 0x0043e20000000800 */
[----:B------:R-:W-:Y:S01]  /*03d0*/  BAR.SYNC.DEFER_BLOCKING 0x0 ;  /* 0x0000000000007b1d */ /* 0x000fe20000010000 */
[----:B------:R-:W-:Y:S01]  /*03e0*/  CS2R R2, SRZ ;  /* 0x0000000000027805 */ /* 0x000fe2000001ff00 */
[----:B0-----:R-:W-:-:S06]  /*03f0*/  IMAD.WIDE R22, R10, 0x4, R22 ;  /* 0x000000040a167825 */ /* 0x001fcc00078e0216 */
[----:B-1----:R-:W0:Y:S01]  /*0400*/  LDC.64 R12, c[0x0][0x228] ;  /* 0x00008a00ff0c7b82 */ /* 0x002e220000000a00 */
[----:B------:R-:W2:Y:S04]  /*0410*/  @P0 LDG.E.EL R8, desc[UR6][R16.64] ;  /* 0x0000000610080981 */ /* 0x000ea8000c2e1900 */
[----:B------:R-:W3:Y:S04]  /*0420*/  @P0 LDG.E.EL R9, desc[UR6][R18.64] ;  /* 0x0000000612090981 */ /* 0x000ee8000c2e1900 */
[----:B------:R-:W4:Y:S04]  /*0430*/  @P0 LDG.E.EL R15, desc[UR6][R20.64] ;  /* 0x00000006140f0981 */ /* 0x000f28000c2e1900 */
[----:B------:R-:W5:Y:S01]  /*0440*/  @P1 LDG.E.EL R3, desc[UR6][R22.64] ;  /* 0x0000000616031981 */ /* 0x000f62000c2e1900 */
[----:B------:R-:W-:-:S04]  /*0450*/  IMAD R11, R11, 0x4, R14 ;  /* 0x000000040b0b7824 */ /* 0x000fc800078e020e */
[----:B0-----:R-:W-:-:S05]  /*0460*/  IMAD.WIDE R12, R11, 0x4, R12 ;  /* 0x000000040b0c7825 */ /* 0x001fca00078e020c */
[----:B------:R0:W5:Y:S02]  /*0470*/  @P0 LDG.E.EL R2, desc[UR6][R12.64] ;  /* 0x000000060c020981 */ /* 0x000164000c2e1900 */
[----:B0-----:R-:W-:Y:S02]  /*0480*/  LOP3.LUT R13, R0, 0x7f, RZ, 0xc0, !PT ;  /* 0x0000007f000d7812 */ /* 0x001fe400078ec0ff */
[C---:B--2---:R-:W-:Y:S02]  /*0490*/  FSETP.NAN.AND P2, PT, R8.reuse, R8, PT ;  /* 0x000000080800720b */ /* 0x044fe40003f48000 */
[----:B---3--:R-:W-:-:S04]  /*04a0*/  FSETP.GT.AND P1, PT, R8, R9, PT ;  /* 0x000000090800720b */ /* 0x008fc80003f24000 */
[----:B------:R-:W-:-:S04]  /*04b0*/  FSEL R17, R8, R9, P1 ;  /* 0x0000000908117208 */ /* 0x000fc80000800000 */
[----:B------:R-:W-:-:S04]  /*04c0*/  FSEL R10, R8, R17, P2 ;  /* 0x00000011080a7208 */ /* 0x000fc80001000000 */
[C---:B----4-:R-:W-:Y:S02]  /*04d0*/  FSETP.GT.AND P1, PT, R10.reuse, R15, PT ;  /* 0x0000000f0a00720b */ /* 0x050fe40003f24000 */
[----:B------:R-:W-:-:S11]  /*04e0*/  FSETP.NAN.AND P2, PT, R10, R10, PT ;  /* 0x0000000a0a00720b */ /* 0x000fd60003f48000 */
[----:B------:R-:W-:-:S05]  /*04f0*/  @!P1 FSEL R10, R10, R15, P2 ;  /* 0x0000000f0a0a9208 */ /* 0x000fca0001000000 */
[C---:B------:R-:W-:Y:S01]  /*0500*/  FADD R8, -R10.reuse, R8 ;  /* 0x000000080a087221 */ /* 0x040fe20000000100 */
[C---:B------:R-:W-:Y:S01]  /*0510*/  FADD R9, -R10.reuse, R9 ;  /* 0x000000090a097221 */ /* 0x040fe20000000100 */
[----:B------:R-:W-:Y:S02]  /*0520*/  FADD R10, -R10, R15 ;  /* 0x0000000f0a0a7221 */ /* 0x000fe40000000100 */
[----:B------:R-:W-:Y:S01]  /*0530*/  FMUL R14, R8, 1.4426950216293334961 ;  /* 0x3fb8aa3b080e7820 */ /* 0x000fe20000400000 */
[----:B------:R-:W-:Y:S01]  /*0540*/  FMUL R12, R9, 1.4426950216293334961 ;  /* 0x3fb8aa3b090c7820 */ /* 0x000fe20000400000 */
[----:B------:R-:W-:Y:S01]  /*0550*/  FMUL R16, R10, 1.4426950216293334961 ;  /* 0x3fb8aa3b0a107820 */ /* 0x000fe20000400000 */
[----:B------:R-:W-:Y:S02]  /*0560*/  SHF.R.U32.HI R10, RZ, 0x2, R0 ;  /* 0x00000002ff0a7819 */ /* 0x000fe40000011600 */
[----:B------:R-:W-:Y:S02]  /*0570*/  FSETP.GEU.AND P1, PT, R14, -126, PT ;  /* 0xc2fc00000e00780b */ /* 0x000fe40003f2e000 */
[----:B------:R-:W-:-:S02]  /*0580*/  FSETP.GEU.AND P2, PT, R12, -126, PT ;  /* 0xc2fc00000c00780b */ /* 0x000fc40003f4e000 */
[----:B------:R-:W-:Y:S02]  /*0590*/  FSETP.GEU.AND P3, PT, R16, -126, PT ;  /* 0xc2fc00001000780b */ /* 0x000fe40003f6e000 */
[----:B------:R-:W-:-:S04]  /*05a0*/  SGXT.U32 R10, R10, 0x5 ;  /* 0x000000050a0a781a */ /* 0x000fc80000000000 */
[----:B------:R-:W-:-:S03]  /*05b0*/  IADD3 R10, R13, R10, RZ ;  /* 0x0000000a0d0a7210 */ /* 0x000fc60007ffe0ff */
[----:B------:R-:W-:Y:S02]  /*05c0*/  @!P1 FMUL R14, R14, 0.5 ;  /* 0x3f0000000e0e9820 */ /* 0x000fe40000400000 */
[----:B------:R-:W-:Y:S02]  /*05d0*/  @!P2 FMUL R12, R12, 0.5 ;  /* 0x3f0000000c0ca820 */ /* 0x000fe40000400000 */
[----:B------:R-:W0:Y:S01]  /*05e0*/  MUFU.EX2 R15, R14 ;  /* 0x0000000e000f7308 */ /* 0x000e220000000800 */
[----:B------:R-:W-:-:S07]  /*05f0*/  @!P3 FMUL R16, R16, 0.5 ;  /* 0x3f0000001010b820 */ /* 0x000fce0000400000 */
[----:B------:R1:W2:Y:S01]  /*0600*/  MUFU.EX2 R9, R12 ;  /* 0x0000000c00097308 */ /* 0x0002a20000000800 */
[----:B0-----:R-:W-:-:S07]  /*0610*/  @!P1 FMUL R15, R15, R15 ;  /* 0x0000000f0f0f9220 */ /* 0x001fce0000400000 */
[----:B------:R-:W0:Y:S01]  /*0620*/  MUFU.EX2 R8, R16 ;  /* 0x0000001000087308 */ /* 0x000e220000000800 */
[----:B-1----:R-:W-:-:S05]  /*0630*/  LEA R12, R10, UR4, 0x2 ;  /* 0x000000040a0c7c11 */ /* 0x002fca000f8e10ff */
[----:B------:R-:W1:Y:S01]  /*0640*/  LDS R14, [R12] ;  /* 0x000000000c0e7984 */ /* 0x000e620000000800 */
[----:B--2---:R-:W-:-:S04]  /*0650*/  @!P2 FMUL R9, R9, R9 ;  /* 0x000000090909a220 */ /* 0x004fc80000400000 */
[----:B------:R-:W-:Y:S01]  /*0660*/  FADD R17, R15, R9 ;  /* 0x000000090f117221 */ /* 0x000fe20000000000 */
[----:B0-----:R-:W-:-:S04]  /*0670*/  @!P3 FMUL R8, R8, R8 ;  /* 0x000000080808b220 */ /* 0x001fc80000400000 */
[----:B------:R-:W-:Y:S01]  /*0680*/  FADD R10, R17, R8 ;  /* 0x00000008110a7221 */ /* 0x000fe20000000000 */
[----:B------:R-:W-:Y:S01]  /*0690*/  IMAD.SHL.U32 R17, R0, 0x20, RZ ;  /* 0x0000002000117824 */ /* 0x000fe200078e00ff */
[----:B------:R-:W-:Y:S03]  /*06a0*/  BAR.SYNC.DEFER_BLOCKING 0x0 ;  /* 0x0000000000007b1d */ /* 0x000fe60000010000 */
[C---:B------:R-:W-:Y:S02]  /*06b0*/  FSETP.GT.AND P1, PT, R10.reuse, 8.50705917302346158658e+37, PT ;  /* 0x7e8000000a00780b */ /* 0x040fe40003f24000 */
[----:B------:R-:W-:Y:S02]  /*06c0*/  FSETP.GEU.AND P2, PT, R10, 1.175494350822287508e-38, PT ;  /* 0x008000000a00780b */ /* 0x000fe40003f4e000 */
[----:B------:R-:W-:Y:S02]  /*06d0*/  LOP3.LUT R4, R4, 0x60, R17, 0xf8, !PT ;  /* 0x0000006004047812 */ /* 0x000fe400078ef811 */
[----:B------:R-:W-:-:S02]  /*06e0*/  SHF.R.U32.HI R17, RZ, 0x5, R17 ;  /* 0x00000005ff117819 */ /* 0x000fc40000011611 */
[----:B------:R-:W-:Y:S02]  /*06f0*/  LOP3.LUT R5, R5, R4, R6, 0xfe, !PT ;  /* 0x0000000405057212 */ /* 0x000fe400078efe06 */
[----:B------:R-:W-:Y:S02]  /*0700*/  SHF.R.U32.HI R4, RZ, 0x5, R0 ;  /* 0x00000005ff047819 */ /* 0x000fe40000011600 */
[----:B------:R-:W-:Y:S01]  /*0710*/  SGXT.U32 R0, R17, 0x2 ;  /* 0x000000021100781a */ /* 0x000fe20000000000 */
[----:B------:R-:W-:Y:S01]  /*0720*/  @P1 FMUL R10, R10, 0.25 ;  /* 0x3e8000000a0a1820 */ /* 0x000fe20000400000 */
[----:B------:R-:W-:Y:S01]  /*0730*/  @P1 FMUL R15, R15, 0.25 ;  /* 0x3e8000000f0f1820 */ /* 0x000fe20000400000 */
[----:B------:R-:W-:Y:S01]  /*0740*/  SGXT.U32 R4, R4, 0x2 ;  /* 0x000000020404781a */ /* 0x000fe20000000000 */
[----:B------:R-:W-:Y:S01]  /*0750*/  @P1 FMUL R9, R9, 0.25 ;  /* 0x3e80000009091820 */ /* 0x000fe20000400000 */
[----:B------:R-:W-:Y:S01]  /*0760*/  @!P2 FMUL R10, R10, 16777216 ;  /* 0x4b8000000a0aa820 */ /* 0x000fe20000400000 */
[----:B------:R-:W-:Y:S01]  /*0770*/  @!P2 FMUL R15, R15, 16777216 ;  /* 0x4b8000000f0fa820 */ /* 0x000fe20000400000 */
[----:B------:R-:W-:-:S02]  /*0780*/  IMAD.IADD R0, R0, 0x1, R5 ;  /* 0x0000000100007824 */ /* 0x000fc400078e0205 */
[----:B------:R-:W-:Y:S01]  /*0790*/  @!P2 FMUL R9, R9, 16777216 ;  /* 0x4b8000000909a820 */ /* 0x000fe20000400000 */
[----:B------:R-:W-:Y:S02]  /*07a0*/  IMAD.IADD R4, R13, 0x1, R4 ;  /* 0x000000010d047824 */ /* 0x000fe400078e0204 */
[----:B------:R-:W-:Y:S01]  /*07b0*/  @P1 FMUL R8, R8, 0.25 ;  /* 0x3e80000008081820 */ /* 0x000fe20000400000 */
[----:B------:R-:W0:Y:S01]  /*07c0*/  MUFU.RCP R10, R10 ;  /* 0x0000000a000a7308 */ /* 0x000e220000001000 */
[----:B------:R-:W-:Y:S02]  /*07d0*/  LEA R13, R0, UR4, 0x2 ;  /* 0x00000004000d7c11 */ /* 0x000fe4000f8e10ff */
[----:B------:R-:W-:Y:S01]  /*07e0*/  LEA R0, R4, UR4, 0x2 ;  /* 0x0000000404007c11 */ /* 0x000fe2000f8e10ff */
[----:B------:R-:W-:Y:S01]  /*07f0*/  @!P2 FMUL R8, R8, 16777216 ;  /* 0x4b8000000808a820 */ /* 0x000fe20000400000 */
[C---:B0-----:R-:W-:Y:S01]  /*0800*/  FMUL R15, R10.reuse, R15 ;  /* 0x0000000f0a0f7220 */ /* 0x041fe20000400000 */
[----:B------:R-:W-:-:S02]  /*0810*/  FMUL R6, R10, R9 ;  /* 0x000000090a067220 */ /* 0x000fc40000400000 */
[----:B------:R-:W-:Y:S01]  /*0820*/  FMUL R8, R10, R8 ;  /* 0x000000080a087220 */ /* 0x000fe20000400000 */
[----:B-1----:R-:W-:-:S05]  /*0830*/  FMUL R14, R14, R15 ;  /* 0x0000000f0e0e7220 */ /* 0x002fca0000400000 */
[----:B------:R-:W-:Y:S01]  /*0840*/  STS [R13], R14 ;  /* 0x0000000e0d007388 */ /* 0x000fe20000000800 */
[----:B------:R-:W-:Y:S06]  /*0850*/  BAR.SYNC.DEFER_BLOCKING 0x0 ;  /* 0x0000000000007b1d */ /* 0x000fec0000010000 */
[----:B------:R-:W-:Y:S02]  /*0860*/  LDS R4, [R0] ;  /* 0x0000000000047984 */ /* 0x000fe40000000800 */
[----:B------:R-:W-:Y:S06]  /*0870*/  BAR.SYNC.DEFER_BLOCKING 0x0 ;  /* 0x0000000000007b1d */ /* 0x000fec0000010000 */
[----:B------:R-:W-:Y:S02]  /*0880*/  STS [R13], R6 ;  /* 0x000000060d007388 */ /* 0x000fe40000000800 */
[----:B------:R-:W-:Y:S06]  /*0890*/  BAR.SYNC.DEFER_BLOCKING 0x0 ;  /* 0x0000000000007b1d */ /* 0x000fec0000010000 */
[----:B------:R-:W5:Y:S02]  /*08a0*/  LDS R5, [R0] ;  /* 0x0000000000057984 */ /* 0x000f640000000800 */
[----:B-----5:R-:W-:Y:S01]  /*08b0*/  FFMA R16, R5, R3, R4 ;  /* 0x0000000305107223 */ /* 0x020fe20000000004 */
[----:B------:R-:W-:Y:S08]  /*08c0*/  BAR.SYNC.DEFER_BLOCKING 0x0 ;  /* 0x0000000000007b1d */ /* 0x000ff00000010000 */
[----:B------:R-:W0:Y:S01]  /*08d0*/  LDC.64 R4, c[0x0][0x230] ;  /* 0x00008c00ff047b82 */ /* 0x000e220000000a00 */
[----:B------:R-:W-:Y:S07]  /*08e0*/  STS [R7], R16 ;  /* 0x0000001007007388 */ /* 0x000fee0000000800 */
[----:B------:R-:W-:Y:S01]  /*08f0*/  BAR.SYNC.DEFER_BLOCKING 0x0 ;  /* 0x0000000000007b1d */ /* 0x000fe20000010000 */
[----:B0-----:R-:W-:-:S05]  /*0900*/  IMAD.WIDE R4, R11, 0x4, R4 ;  /* 0x000000040b047825 */ /* 0x001fca00078e0204 */
[----:B------:R-:W0:Y:S02]  /*0910*/  LDS R3, [R12] ;  /* 0x000000000c037984 */ /* 0x000e240000000800 */
[----:B0-----:R-:W-:Y:S01]  /*0920*/  FFMA R3, R8, R2, R3 ;  /* 0x0000000208037223 */ /* 0x001fe20000000003 */
[----:B------:R-:W-:Y:S06]  /*0930*/  @!P0 EXIT ;  /* 0x000000000000894d */ /* 0x000fec0003800000 */
[----:B------:R-:W-:Y:S01]  /*0940*/  STG.E desc[UR6][R4.64], R3 ;  /* 0x0000000304007986 */ /* 0x000fe2000c101906 */
[----:B------:R-:W-:Y:S05]  /*0950*/  EXIT ;  /* 0x000000000000794d */ /* 0x000fea0003800000 */
.L_x_0:
[----:B------:R-:W-:-:S00]  /*0960*/  BRA `(.L_x_0) ;  /* 0xfffffffc00fc7947 */ /* 0x000fc0000383ffff */
[----:B------:R-:W-:-:S00]  /*0970*/  NOP ;  /* 0x0000000000007918 */ /* 0x000fc00000000000 */
        /* <DEDUP_REMOVED lines=8> */
.L_x_1:


//--------------------- .nv.shared.triton_poi_fused_add_clone_mul_7 --------------------------
	.section	.nv.shared.triton_poi_fused_add_clone_mul_7,"aw",@nobits
	.sectionflags	@""
	.align	16
	.zero		1024


//--------------------- .nv.constant0.triton_poi_fused_add_clone_mul_7 --------------------------
	.section	.nv.constant0.triton_poi_fused_add_clone_mul_7,"a",@progbits
	.sectionflags	@""
	.align	4
.nv.constant0.triton_poi_fused_add_clone_mul_7:
	.zero		576
